//
// Generated by NVIDIA NVVM Compiler
//
// Compiler Build ID: CL-36424714
// Cuda compilation tools, release 13.0, V13.0.88
// Based on NVVM 20.0.0
//

.version 9.0
.target sm_100
.address_size 64

	// .globl	_Z6AccVeliPfS_S_S_S_
// _ZZ6AccVeliPfS_S_S_S_E12shared_coord has been demoted
// _ZZ6AccVeliPfS_S_S_S_E11shared_mass has been demoted

.visible .entry _Z6AccVeliPfS_S_S_S_(
	.param .u32 _Z6AccVeliPfS_S_S_S__param_0,
	.param .u64 .ptr .align 1 _Z6AccVeliPfS_S_S_S__param_1,
	.param .u64 .ptr .align 1 _Z6AccVeliPfS_S_S_S__param_2,
	.param .u64 .ptr .align 1 _Z6AccVeliPfS_S_S_S__param_3,
	.param .u64 .ptr .align 1 _Z6AccVeliPfS_S_S_S__param_4,
	.param .u64 .ptr .align 1 _Z6AccVeliPfS_S_S_S__param_5
)
{
	.reg .pred 	%p<9>;
	.reg .b32 	%r<31>;
	.reg .b32 	%f<126>;
	.reg .b64 	%rd<21>;
	// demoted variable
	.shared .align 4 .b8 _ZZ6AccVeliPfS_S_S_S_E12shared_coord[1536];
	// demoted variable
	.shared .align 4 .b8 _ZZ6AccVeliPfS_S_S_S_E11shared_mass[512];
	ld.param.u32 	%r11, [_Z6AccVeliPfS_S_S_S__param_0];
	ld.param.u64 	%rd3, [_Z6AccVeliPfS_S_S_S__param_1];
	ld.param.u64 	%rd7, [_Z6AccVeliPfS_S_S_S__param_2];
	ld.param.u64 	%rd4, [_Z6AccVeliPfS_S_S_S__param_3];
	ld.param.u64 	%rd5, [_Z6AccVeliPfS_S_S_S__param_4];
	ld.param.u64 	%rd6, [_Z6AccVeliPfS_S_S_S__param_5];
	cvta.to.global.u64 	%rd1, %rd7;
	mov.u32 	%r1, %tid.x;
	mov.u32 	%r12, %ntid.x;
	mov.u32 	%r13, %ctaid.x;
	mad.lo.s32 	%r2, %r12, %r13, %r1;
	mul.lo.s32 	%r3, %r2, 3;
	mul.wide.s32 	%rd8, %r3, 4;
	add.s64 	%rd9, %rd1, %rd8;
	ld.global.f32 	%f1, [%rd9];
	ld.global.f32 	%f2, [%rd9+4];
	ld.global.f32 	%f3, [%rd9+8];
	setp.lt.s32 	%p1, %r11, 1;
	mov.f32 	%f123, 0f80000000;
	mov.f32 	%f124, %f123;
	mov.f32 	%f125, %f123;
	@%p1 bra 	$L__BB0_14;
	cvta.to.global.u64 	%rd2, %rd3;
	mov.f32 	%f113, 0f00000000;
	mov.b32 	%r29, 0;
	shl.b32 	%r17, %r1, 2;
	mov.f32 	%f112, %f113;
	mov.f32 	%f111, %f113;
$L__BB0_2:
	add.s32 	%r16, %r29, %r1;
	mul.wide.u32 	%rd10, %r16, 4;
	add.s64 	%rd11, %rd2, %rd10;
	ld.global.f32 	%f42, [%rd11];
	mov.u32 	%r18, _ZZ6AccVeliPfS_S_S_S_E11shared_mass;
	add.s32 	%r19, %r18, %r17;
	st.shared.f32 	[%r19], %f42;
	mul.lo.s32 	%r20, %r16, 3;
	mul.wide.u32 	%rd12, %r20, 4;
	add.s64 	%rd13, %rd1, %rd12;
	ld.global.f32 	%f43, [%rd13];
	mov.u32 	%r21, _ZZ6AccVeliPfS_S_S_S_E12shared_coord;
	mad.lo.s32 	%r22, %r1, 12, %r21;
	st.shared.f32 	[%r22], %f43;
	ld.global.f32 	%f44, [%rd13+4];
	st.shared.f32 	[%r22+4], %f44;
	ld.global.f32 	%f45, [%rd13+8];
	st.shared.f32 	[%r22+8], %f45;
	bar.sync 	0;
	mov.b32 	%r30, 0;
$L__BB0_3:
	add.s32 	%r6, %r30, %r29;
	setp.ge.s32 	%p2, %r6, %r11;
	mov.u32 	%r23, _ZZ6AccVeliPfS_S_S_S_E12shared_coord;
	mad.lo.s32 	%r7, %r30, 12, %r23;
	shl.b32 	%r24, %r30, 2;
	mov.u32 	%r25, _ZZ6AccVeliPfS_S_S_S_E11shared_mass;
	add.s32 	%r8, %r25, %r24;
	@%p2 bra 	$L__BB0_5;
	ld.shared.f32 	%f46, [%r7];
	sub.f32 	%f47, %f1, %f46;
	ld.shared.f32 	%f48, [%r7+4];
	sub.f32 	%f49, %f2, %f48;
	ld.shared.f32 	%f50, [%r7+8];
	sub.f32 	%f51, %f3, %f50;
	mul.f32 	%f52, %f49, %f49;
	fma.rn.f32 	%f53, %f47, %f47, %f52;
	fma.rn.f32 	%f54, %f51, %f51, %f53;
	max.f32 	%f55, %f54, 0f358637BE;
	ld.shared.f32 	%f56, [%r8];
	rsqrt.approx.f32 	%f57, %f55;
	mul.f32 	%f58, %f56, %f57;
	div.approx.f32 	%f59, %f58, %f55;
	fma.rn.f32 	%f111, %f47, %f59, %f111;
	fma.rn.f32 	%f112, %f49, %f59, %f112;
	fma.rn.f32 	%f113, %f51, %f59, %f113;
$L__BB0_5:
	add.s32 	%r26, %r6, 1;
	setp.ge.s32 	%p3, %r26, %r11;
	@%p3 bra 	$L__BB0_7;
	ld.shared.f32 	%f60, [%r7+12];
	sub.f32 	%f61, %f1, %f60;
	ld.shared.f32 	%f62, [%r7+16];
	sub.f32 	%f63, %f2, %f62;
	ld.shared.f32 	%f64, [%r7+20];
	sub.f32 	%f65, %f3, %f64;
	mul.f32 	%f66, %f63, %f63;
	fma.rn.f32 	%f67, %f61, %f61, %f66;
	fma.rn.f32 	%f68, %f65, %f65, %f67;
	max.f32 	%f69, %f68, 0f358637BE;
	ld.shared.f32 	%f70, [%r8+4];
	rsqrt.approx.f32 	%f71, %f69;
	mul.f32 	%f72, %f70, %f71;
	div.approx.f32 	%f73, %f72, %f69;
	fma.rn.f32 	%f111, %f61, %f73, %f111;
	fma.rn.f32 	%f112, %f63, %f73, %f112;
	fma.rn.f32 	%f113, %f65, %f73, %f113;
$L__BB0_7:
	add.s32 	%r27, %r6, 2;
	setp.ge.s32 	%p4, %r27, %r11;
	@%p4 bra 	$L__BB0_9;
	ld.shared.f32 	%f74, [%r7+24];
	sub.f32 	%f75, %f1, %f74;
	ld.shared.f32 	%f76, [%r7+28];
	sub.f32 	%f77, %f2, %f76;
	ld.shared.f32 	%f78, [%r7+32];
	sub.f32 	%f79, %f3, %f78;
	mul.f32 	%f80, %f77, %f77;
	fma.rn.f32 	%f81, %f75, %f75, %f80;
	fma.rn.f32 	%f82, %f79, %f79, %f81;
	max.f32 	%f83, %f82, 0f358637BE;
	ld.shared.f32 	%f84, [%r8+8];
	rsqrt.approx.f32 	%f85, %f83;
	mul.f32 	%f86, %f84, %f85;
	div.approx.f32 	%f87, %f86, %f83;
	fma.rn.f32 	%f111, %f75, %f87, %f111;
	fma.rn.f32 	%f112, %f77, %f87, %f112;
	fma.rn.f32 	%f113, %f79, %f87, %f113;
$L__BB0_9:
	add.s32 	%r28, %r6, 3;
	setp.ge.s32 	%p5, %r28, %r11;
	@%p5 bra 	$L__BB0_11;
	ld.shared.f32 	%f88, [%r7+36];
	sub.f32 	%f89, %f1, %f88;
	ld.shared.f32 	%f90, [%r7+40];
	sub.f32 	%f91, %f2, %f90;
	ld.shared.f32 	%f92, [%r7+44];
	sub.f32 	%f93, %f3, %f92;
	mul.f32 	%f94, %f91, %f91;
	fma.rn.f32 	%f95, %f89, %f89, %f94;
	fma.rn.f32 	%f96, %f93, %f93, %f95;
	max.f32 	%f97, %f96, 0f358637BE;
	ld.shared.f32 	%f98, [%r8+12];
	rsqrt.approx.f32 	%f99, %f97;
	mul.f32 	%f100, %f98, %f99;
	div.approx.f32 	%f101, %f100, %f97;
	fma.rn.f32 	%f111, %f89, %f101, %f111;
	fma.rn.f32 	%f112, %f91, %f101, %f112;
	fma.rn.f32 	%f113, %f93, %f101, %f113;
$L__BB0_11:
	add.s32 	%r30, %r30, 4;
	setp.ne.s32 	%p6, %r30, 128;
	@%p6 bra 	$L__BB0_3;
	bar.sync 	0;
	add.s32 	%r29, %r29, 128;
	setp.lt.s32 	%p7, %r29, %r11;
	@%p7 bra 	$L__BB0_2;
	mul.f32 	%f123, %f111, 0fAE92ACC3;
	mul.f32 	%f124, %f112, 0fAE92ACC3;
	mul.f32 	%f125, %f113, 0fAE92ACC3;
$L__BB0_14:
	setp.ge.s32 	%p8, %r2, %r11;
	@%p8 bra 	$L__BB0_16;
	cvta.to.global.u64 	%rd14, %rd6;
	mul.wide.s32 	%rd15, %r3, 4;
	add.s64 	%rd16, %rd14, %rd15;
	st.global.f32 	[%rd16], %f123;
	st.global.f32 	[%rd16+4], %f124;
	st.global.f32 	[%rd16+8], %f125;
	cvta.to.global.u64 	%rd17, %rd4;
	add.s64 	%rd18, %rd17, %rd15;
	ld.global.f32 	%f102, [%rd18];
	cvta.to.global.u64 	%rd19, %rd5;
	add.s64 	%rd20, %rd19, %rd15;
	st.global.f32 	[%rd20], %f102;
	ld.global.f32 	%f103, [%rd18+4];
	st.global.f32 	[%rd20+4], %f103;
	ld.global.f32 	%f104, [%rd18+8];
	st.global.f32 	[%rd20+8], %f104;
$L__BB0_16:
	ret;

}
	// .globl	_Z7FindSoliPfS_fS_
.visible .entry _Z7FindSoliPfS_fS_(
	.param .u32 _Z7FindSoliPfS_fS__param_0,
	.param .u64 .ptr .align 1 _Z7FindSoliPfS_fS__param_1,
	.param .u64 .ptr .align 1 _Z7FindSoliPfS_fS__param_2,
	.param .f32 _Z7FindSoliPfS_fS__param_3,
	.param .u64 .ptr .align 1 _Z7FindSoliPfS_fS__param_4
)
{
	.reg .pred 	%p<2>;
	.reg .b32 	%r<7>;
	.reg .b32 	%f<11>;
	.reg .b64 	%rd<11>;

	ld.param.u32 	%r2, [_Z7FindSoliPfS_fS__param_0];
	ld.param.u64 	%rd1, [_Z7FindSoliPfS_fS__param_1];
	ld.param.u64 	%rd2, [_Z7FindSoliPfS_fS__param_2];
	ld.param.f32 	%f1, [_Z7FindSoliPfS_fS__param_3];
	ld.param.u64 	%rd3, [_Z7FindSoliPfS_fS__param_4];
	mov.u32 	%r3, %tid.x;
	mov.u32 	%r4, %ntid.x;
	mov.u32 	%r5, %ctaid.x;
	mad.lo.s32 	%r1, %r4, %r5, %r3;
	setp.ge.s32 	%p1, %r1, %r2;
	@%p1 bra 	$L__BB1_2;
	cvta.to.global.u64 	%rd4, %rd1;
	cvta.to.global.u64 	%rd5, %rd2;
	cvta.to.global.u64 	%rd6, %rd3;
	mul.lo.s32 	%r6, %r1, 3;
	mul.wide.s32 	%rd7, %r6, 4;
	add.s64 	%rd8, %rd4, %rd7;
	ld.global.f32 	%f2, [%rd8];
	add.s64 	%rd9, %rd5, %rd7;
	ld.global.f32 	%f3, [%rd9];
	fma.rn.f32 	%f4, %f1, %f3, %f2;
	add.s64 	%rd10, %rd6, %rd7;
	st.global.f32 	[%rd10], %f4;
	ld.global.f32 	%f5, [%rd8+4];
	ld.global.f32 	%f6, [%rd9+4];
	fma.rn.f32 	%f7, %f1, %f6, %f5;
	st.global.f32 	[%rd10+4], %f7;
	ld.global.f32 	%f8, [%rd8+8];
	ld.global.f32 	%f9, [%rd9+8];
	fma.rn.f32 	%f10, %f1, %f9, %f8;
	st.global.f32 	[%rd10+8], %f10;
$L__BB1_2:
	ret;

}
	// .globl	_Z9FinalStepiPfS_fS_S_
.visible .entry _Z9FinalStepiPfS_fS_S_(
	.param .u32 _Z9FinalStepiPfS_fS_S__param_0,
	.param .u64 .ptr .align 1 _Z9FinalStepiPfS_fS_S__param_1,
	.param .u64 .ptr .align 1 _Z9FinalStepiPfS_fS_S__param_2,
	.param .f32 _Z9FinalStepiPfS_fS_S__param_3,
	.param .u64 .ptr .align 1 _Z9FinalStepiPfS_fS_S__param_4,
	.param .u64 .ptr .align 1 _Z9FinalStepiPfS_fS_S__param_5
)
{
	.reg .pred 	%p<2>;
	.reg .b32 	%r<7>;
	.reg .b32 	%f<20>;
	.reg .b64 	%rd<14>;

	ld.param.u32 	%r2, [_Z9FinalStepiPfS_fS_S__param_0];
	ld.param.u64 	%rd1, [_Z9FinalStepiPfS_fS_S__param_1];
	ld.param.u64 	%rd2, [_Z9FinalStepiPfS_fS_S__param_2];
	ld.param.f32 	%f1, [_Z9FinalStepiPfS_fS_S__param_3];
	ld.param.u64 	%rd3, [_Z9FinalStepiPfS_fS_S__param_4];
	ld.param.u64 	%rd4, [_Z9FinalStepiPfS_fS_S__param_5];
	mov.u32 	%r3, %tid.x;
	mov.u32 	%r4, %ntid.x;
	mov.u32 	%r5, %ctaid.x;
	mad.lo.s32 	%r1, %r4, %r5, %r3;
	setp.ge.s32 	%p1, %r1, %r2;
	@%p1 bra 	$L__BB2_2;
	cvta.to.global.u64 	%rd5, %rd3;
	cvta.to.global.u64 	%rd6, %rd1;
	cvta.to.global.u64 	%rd7, %rd4;
	cvta.to.global.u64 	%rd8, %rd2;
	mul.lo.s32 	%r6, %r1, 3;
	mul.wide.s32 	%rd9, %r6, 4;
	add.s64 	%rd10, %rd5, %rd9;
	ld.global.f32 	%f2, [%rd10];
	add.s64 	%rd11, %rd6, %rd9;
	ld.global.f32 	%f3, [%rd11];
	fma.rn.f32 	%f4, %f1, %f2, %f3;
	st.global.f32 	[%rd11], %f4;
	add.s64 	%rd12, %rd7, %rd9;
	ld.global.f32 	%f5, [%rd12];
	add.s64 	%rd13, %rd8, %rd9;
	ld.global.f32 	%f6, [%rd13];
	fma.rn.f32 	%f7, %f1, %f5, %f6;
	st.global.f32 	[%rd13], %f7;
	ld.global.f32 	%f8, [%rd10+4];
	ld.global.f32 	%f9, [%rd11+4];
	fma.rn.f32 	%f10, %f1, %f8, %f9;
	st.global.f32 	[%rd11+4], %f10;
	ld.global.f32 	%f11, [%rd12+4];
	ld.global.f32 	%f12, [%rd13+4];
	fma.rn.f32 	%f13, %f1, %f11, %f12;
	st.global.f32 	[%rd13+4], %f13;
	ld.global.f32 	%f14, [%rd10+8];
	ld.global.f32 	%f15, [%rd11+8];
	fma.rn.f32 	%f16, %f1, %f14, %f15;
	st.global.f32 	[%rd11+8], %f16;
	ld.global.f32 	%f17, [%rd12+8];
	ld.global.f32 	%f18, [%rd13+8];
	fma.rn.f32 	%f19, %f1, %f17, %f18;
	st.global.f32 	[%rd13+8], %f19;
$L__BB2_2:
	ret;

}


// ===== COMPILED SASS (sm_100) =====

	.target	sm_100

	.elftype	@"ET_EXEC"


//--------------------- .note.nv.tkinfo           --------------------------
	.section	.note.nv.tkinfo,"",@"SHT_NOTE"
	.sectionflags	@"SHF_NOTE_NV_TKINFO"
	.tkinfo
        /*0018*/ 	.word	0x00000002
        /*0030*/ 	.string	""
        /*0030*/ 	.string	"ptxas"
        /*0030*/ 	.string	"Cuda compilation tools, release 13.0, V13.0.88"
        /*0030*/ 	.string	"Build cuda_13.0.r13.0/compiler.36424714_0"
        /*0030*/ 	.string	"-arch sm_100 -m 64 "



//--------------------- .note.nv.cuinfo           --------------------------
	.section	.note.nv.cuinfo,"",@"SHT_NOTE"
	.sectionflags	@"SHF_NOTE_NV_CUINFO"
        /*0018*/ 	.short	0x0002
        /*001a*/ 	.short	0x0064
        /*001c*/ 	.short	0x0082
	.zero		2


//--------------------- .nv.info                  --------------------------
	.section	.nv.info,"",@"SHT_CUDA_INFO"
	.align	4


	//----- nvinfo : EIATTR_REGCOUNT
	.align		4
        /*0000*/ 	.byte	0x04, 0x2f
        /*0002*/ 	.short	(.L_1 - .L_0)
	.align		4
.L_0:
        /*0004*/ 	.word	index@(_Z6AccVeliPfS_S_S_S_)
        /*0008*/ 	.word	0x00000019


	//----- nvinfo : EIATTR_FRAME_SIZE
	.align		4
.L_1:
        /*000c*/ 	.byte	0x04, 0x11
        /*000e*/ 	.short	(.L_3 - .L_2)
	.align		4
.L_2:
        /*0010*/ 	.word	index@(_Z6AccVeliPfS_S_S_S_)
        /*0014*/ 	.word	0x00000000


	//----- nvinfo : EIATTR_REGCOUNT
	.align		4
.L_3:
        /*0018*/ 	.byte	0x04, 0x2f
        /*001a*/ 	.short	(.L_5 - .L_4)
	.align		4
.L_4:
        /*001c*/ 	.word	index@(_Z7FindSoliPfS_fS_)
        /*0020*/ 	.word	0x00000010


	//----- nvinfo : EIATTR_FRAME_SIZE
	.align		4
.L_5:
        /*0024*/ 	.byte	0x04, 0x11
        /*0026*/ 	.short	(.L_7 - .L_6)
	.align		4
.L_6:
        /*0028*/ 	.word	index@(_Z7FindSoliPfS_fS_)
        /*002c*/ 	.word	0x00000000


	//----- nvinfo : EIATTR_REGCOUNT
	.align		4
.L_7:
        /*0030*/ 	.byte	0x04, 0x2f
        /*0032*/ 	.short	(.L_9 - .L_8)
	.align		4
.L_8:
        /*0034*/ 	.word	index@(_Z9FinalStepiPfS_fS_S_)
        /*0038*/ 	.word	0x00000014


	//----- nvinfo : EIATTR_FRAME_SIZE
	.align		4
.L_9:
        /*003c*/ 	.byte	0x04, 0x11
        /*003e*/ 	.short	(.L_11 - .L_10)
	.align		4
.L_10:
        /*0040*/ 	.word	index@(_Z9FinalStepiPfS_fS_S_)
        /*0044*/ 	.word	0x00000000


	//----- nvinfo : EIATTR_MIN_STACK_SIZE
	.align		4
.L_11:
        /*0048*/ 	.byte	0x04, 0x12
        /*004a*/ 	.short	(.L_13 - .L_12)
	.align		4
.L_12:
        /*004c*/ 	.word	index@(_Z9FinalStepiPfS_fS_S_)
        /*0050*/ 	.word	0x00000000


	//----- nvinfo : EIATTR_MIN_STACK_SIZE
	.align		4
.L_13:
        /*0054*/ 	.byte	0x04, 0x12
        /*0056*/ 	.short	(.L_15 - .L_14)
	.align		4
.L_14:
        /*0058*/ 	.word	index@(_Z7FindSoliPfS_fS_)
        /*005c*/ 	.word	0x00000000


	//----- nvinfo : EIATTR_MIN_STACK_SIZE
	.align		4
.L_15:
        /*0060*/ 	.byte	0x04, 0x12
        /*0062*/ 	.short	(.L_17 - .L_16)
	.align		4
.L_16:
        /*0064*/ 	.word	index@(_Z6AccVeliPfS_S_S_S_)
        /*0068*/ 	.word	0x00000000
.L_17:


//--------------------- .nv.compat                --------------------------
	.section	.nv.compat,"",@"SHT_CUDA_COMPAT_INFO"
	.align	4
        /*0000*/ 	.byte	0x02, 0x09, 0x00, 0x00, 0x02, 0x02, 0x01, 0x00, 0x02, 0x05, 0x05, 0x00, 0x03, 0x07, 0x01, 0x01
        /*0010*/ 	.byte	0x02, 0x03, 0x00, 0x00, 0x02, 0x06, 0x01, 0x00, 0x04, 0x0b, 0x08, 0x00, 0x01, 0x00, 0x00, 0x00
        /*0020*/ 	.byte	0x00, 0x00, 0x00, 0x00


//--------------------- .nv.info._Z9FinalStepiPfS_fS_S_ --------------------------
	.section	.nv.info._Z9FinalStepiPfS_fS_S_,"",@"SHT_CUDA_INFO"
	.sectionflags	@""
	.align	4


	//----- nvinfo : EIATTR_CUDA_API_VERSION
	.align		4
        /*0000*/ 	.byte	0x04, 0x37
        /*0002*/ 	.short	(.L_19 - .L_18)
.L_18:
        /*0004*/ 	.word	0x00000082


	//----- nvinfo : EIATTR_KPARAM_INFO
	.align		4
.L_19:
        /*0008*/ 	.byte	0x04, 0x17
        /*000a*/ 	.short	(.L_21 - .L_20)
.L_20:
        /*000c*/ 	.word	0x00000000
        /*0010*/ 	.short	0x0005
        /*0012*/ 	.short	0x0028
        /*0014*/ 	.byte	0x00, 0xf5, 0x21, 0x00


	//----- nvinfo : EIATTR_KPARAM_INFO
	.align		4
.L_21:
        /*0018*/ 	.byte	0x04, 0x17
        /*001a*/ 	.short	(.L_23 - .L_22)
.L_22:
        /*001c*/ 	.word	0x00000000
        /*0020*/ 	.short	0x0004
        /*0022*/ 	.short	0x0020
        /*0024*/ 	.byte	0x00, 0xf5, 0x21, 0x00


	//----- nvinfo : EIATTR_KPARAM_INFO
	.align		4
.L_23:
        /*0028*/ 	.byte	0x04, 0x17
        /*002a*/ 	.short	(.L_25 - .L_24)
.L_24:
        /*002c*/ 	.word	0x00000000
        /*0030*/ 	.short	0x0003
        /*0032*/ 	.short	0x0018
        /*0034*/ 	.byte	0x00, 0xf0, 0x11, 0x00


	//----- nvinfo : EIATTR_KPARAM_INFO
	.align		4
.L_25:
        /*0038*/ 	.byte	0x04, 0x17
        /*003a*/ 	.short	(.L_27 - .L_26)
.L_26:
        /*003c*/ 	.word	0x00000000
        /*0040*/ 	.short	0x0002
        /*0042*/ 	.short	0x0010
        /*0044*/ 	.byte	0x00, 0xf5, 0x21, 0x00


	//----- nvinfo : EIATTR_KPARAM_INFO
	.align		4
.L_27:
        /*0048*/ 	.byte	0x04, 0x17
        /*004a*/ 	.short	(.L_29 - .L_28)
.L_28:
        /*004c*/ 	.word	0x00000000
        /*0050*/ 	.short	0x0001
        /*0052*/ 	.short	0x0008
        /*0054*/ 	.byte	0x00, 0xf5, 0x21, 0x00


	//----- nvinfo : EIATTR_KPARAM_INFO
	.align		4
.L_29:
        /*0058*/ 	.byte	0x04, 0x17
        /*005a*/ 	.short	(.L_31 - .L_30)
.L_30:
        /*005c*/ 	.word	0x00000000
        /*0060*/ 	.short	0x0000
        /*0062*/ 	.short	0x0000
        /*0064*/ 	.byte	0x00, 0xf0, 0x11, 0x00


	//----- nvinfo : EIATTR_SPARSE_MMA_MASK
	.align		4
.L_31:
        /*0068*/ 	.byte	0x03, 0x50
        /*006a*/ 	.short	0x0000


	//----- nvinfo : EIATTR_MAXREG_COUNT
	.align		4
        /*006c*/ 	.byte	0x03, 0x1b
        /*006e*/ 	.short	0x00ff


	//----- nvinfo : EIATTR_MERCURY_ISA_VERSION
	.align		4
        /*0070*/ 	.byte	0x03, 0x5f
        /*0072*/ 	.short	0x0101


	//----- nvinfo : EIATTR_VRC_CTA_INIT_COUNT
	.align		4
        /*0074*/ 	.byte	0x02, 0x4a
	.zero		1
	.zero		1


	//----- nvinfo : EIATTR_EXIT_INSTR_OFFSETS
	.align		4
        /*0078*/ 	.byte	0x04, 0x1c
        /*007a*/ 	.short	(.L_33 - .L_32)


	//   ....[0]....
.L_32:
        /*007c*/ 	.word	0x00000070


	//   ....[1]....
        /*0080*/ 	.word	0x000002b0


	//----- nvinfo : EIATTR_CBANK_PARAM_SIZE
	.align		4
.L_33:
        /*0084*/ 	.byte	0x03, 0x19
        /*0086*/ 	.short	0x0030


	//----- nvinfo : EIATTR_PARAM_CBANK
	.align		4
        /*0088*/ 	.byte	0x04, 0x0a
        /*008a*/ 	.short	(.L_35 - .L_34)
	.align		4
.L_34:
        /*008c*/ 	.word	index@(.nv.constant0._Z9FinalStepiPfS_fS_S_)
        /*0090*/ 	.short	0x0380
        /*0092*/ 	.short	0x0030


	//----- nvinfo : EIATTR_SW_WAR
	.align		4
.L_35:
        /*0094*/ 	.byte	0x04, 0x36
        /*0096*/ 	.short	(.L_37 - .L_36)
.L_36:
        /*0098*/ 	.word	0x00000008
.L_37:


//--------------------- .nv.info._Z7FindSoliPfS_fS_ --------------------------
	.section	.nv.info._Z7FindSoliPfS_fS_,"",@"SHT_CUDA_INFO"
	.sectionflags	@""
	.align	4


	//----- nvinfo : EIATTR_CUDA_API_VERSION
	.align		4
        /*0000*/ 	.byte	0x04, 0x37
        /*0002*/ 	.short	(.L_39 - .L_38)
.L_38:
        /*0004*/ 	.word	0x00000082


	//----- nvinfo : EIATTR_KPARAM_INFO
	.align		4
.L_39:
        /*0008*/ 	.byte	0x04, 0x17
        /*000a*/ 	.short	(.L_41 - .L_40)
.L_40:
        /*000c*/ 	.word	0x00000000
        /*0010*/ 	.short	0x0004
        /*0012*/ 	.short	0x0020
        /*0014*/ 	.byte	0x00, 0xf5, 0x21, 0x00


	//----- nvinfo : EIATTR_KPARAM_INFO
	.align		4
.L_41:
        /*0018*/ 	.byte	0x04, 0x17
        /*001a*/ 	.short	(.L_43 - .L_42)
.L_42:
        /*001c*/ 	.word	0x00000000
        /*0020*/ 	.short	0x0003
        /*0022*/ 	.short	0x0018
        /*0024*/ 	.byte	0x00, 0xf0, 0x11, 0x00


	//----- nvinfo : EIATTR_KPARAM_INFO
	.align		4
.L_43:
        /*0028*/ 	.byte	0x04, 0x17
        /*002a*/ 	.short	(.L_45 - .L_44)
.L_44:
        /*002c*/ 	.word	0x00000000
        /*0030*/ 	.short	0x0002
        /*0032*/ 	.short	0x0010
        /*0034*/ 	.byte	0x00, 0xf5, 0x21, 0x00


	//----- nvinfo : EIATTR_KPARAM_INFO
	.align		4
.L_45:
        /*0038*/ 	.byte	0x04, 0x17
        /*003a*/ 	.short	(.L_47 - .L_46)
.L_46:
        /*003c*/ 	.word	0x00000000
        /*0040*/ 	.short	0x0001
        /*0042*/ 	.short	0x0008
        /*0044*/ 	.byte	0x00, 0xf5, 0x21, 0x00


	//----- nvinfo : EIATTR_KPARAM_INFO
	.align		4
.L_47:
        /*0048*/ 	.byte	0x04, 0x17
        /*004a*/ 	.short	(.L_49 - .L_48)
.L_48:
        /*004c*/ 	.word	0x00000000
        /*0050*/ 	.short	0x0000
        /*0052*/ 	.short	0x0000
        /*0054*/ 	.byte	0x00, 0xf0, 0x11, 0x00


	//----- nvinfo : EIATTR_SPARSE_MMA_MASK
	.align		4
.L_49:
        /*0058*/ 	.byte	0x03, 0x50
        /*005a*/ 	.short	0x0000


	//----- nvinfo : EIATTR_MAXREG_COUNT
	.align		4
        /*005c*/ 	.byte	0x03, 0x1b
        /*005e*/ 	.short	0x00ff


	//----- nvinfo : EIATTR_MERCURY_ISA_VERSION
	.align		4
        /*0060*/ 	.byte	0x03, 0x5f
        /*0062*/ 	.short	0x0101


	//----- nvinfo : EIATTR_VRC_CTA_INIT_COUNT
	.align		4
        /*0064*/ 	.byte	0x02, 0x4a
	.zero		1
	.zero		1


	//----- nvinfo : EIATTR_EXIT_INSTR_OFFSETS
	.align		4
        /*0068*/ 	.byte	0x04, 0x1c
        /*006a*/ 	.short	(.L_51 - .L_50)


	//   ....[0]....
.L_50:
        /*006c*/ 	.word	0x00000070


	//   ....[1]....
        /*0070*/ 	.word	0x000001d0


	//----- nvinfo : EIATTR_CBANK_PARAM_SIZE
	.align		4
.L_51:
        /*0074*/ 	.byte	0x03, 0x19
        /*0076*/ 	.short	0x0028


	//----- nvinfo : EIATTR_PARAM_CBANK
	.align		4
        /*0078*/ 	.byte	0x04, 0x0a
        /*007a*/ 	.short	(.L_53 - .L_52)
	.align		4
.L_52:
        /*007c*/ 	.word	index@(.nv.constant0._Z7FindSoliPfS_fS_)
        /*0080*/ 	.short	0x0380
        /*0082*/ 	.short	0x0028


	//----- nvinfo : EIATTR_SW_WAR
	.align		4
.L_53:
        /*0084*/ 	.byte	0x04, 0x36
        /*0086*/ 	.short	(.L_55 - .L_54)
.L_54:
        /*0088*/ 	.word	0x00000008
.L_55:


//--------------------- .nv.info._Z6AccVeliPfS_S_S_S_ --------------------------
	.section	.nv.info._Z6AccVeliPfS_S_S_S_,"",@"SHT_CUDA_INFO"
	.sectionflags	@""
	.align	4


	//----- nvinfo : EIATTR_CUDA_API_VERSION
	.align		4
        /*0000*/ 	.byte	0x04, 0x37
        /*0002*/ 	.short	(.L_57 - .L_56)
.L_56:
        /*0004*/ 	.word	0x00000082


	//----- nvinfo : EIATTR_KPARAM_INFO
	.align		4
.L_57:
        /*0008*/ 	.byte	0x04, 0x17
        /*000a*/ 	.short	(.L_59 - .L_58)
.L_58:
        /*000c*/ 	.word	0x00000000
        /*0010*/ 	.short	0x0005
        /*0012*/ 	.short	0x0028
        /*0014*/ 	.byte	0x00, 0xf5, 0x21, 0x00


	//----- nvinfo : EIATTR_KPARAM_INFO
	.align		4
.L_59:
        /*0018*/ 	.byte	0x04, 0x17
        /*001a*/ 	.short	(.L_61 - .L_60)
.L_60:
        /*001c*/ 	.word	0x00000000
        /*0020*/ 	.short	0x0004
        /*0022*/ 	.short	0x0020
        /*0024*/ 	.byte	0x00, 0xf5, 0x21, 0x00


	//----- nvinfo : EIATTR_KPARAM_INFO
	.align		4
.L_61:
        /*0028*/ 	.byte	0x04, 0x17
        /*002a*/ 	.short	(.L_63 - .L_62)
.L_62:
        /*002c*/ 	.word	0x00000000
        /*0030*/ 	.short	0x0003
        /*0032*/ 	.short	0x0018
        /*0034*/ 	.byte	0x00, 0xf5, 0x21, 0x00


	//----- nvinfo : EIATTR_KPARAM_INFO
	.align		4
.L_63:
        /*0038*/ 	.byte	0x04, 0x17
        /*003a*/ 	.short	(.L_65 - .L_64)
.L_64:
        /*003c*/ 	.word	0x00000000
        /*0040*/ 	.short	0x0002
        /*0042*/ 	.short	0x0010
        /*0044*/ 	.byte	0x00, 0xf5, 0x21, 0x00


	//----- nvinfo : EIATTR_KPARAM_INFO
	.align		4
.L_65:
        /*0048*/ 	.byte	0x04, 0x17
        /*004a*/ 	.short	(.L_67 - .L_66)
.L_66:
        /*004c*/ 	.word	0x00000000
        /*0050*/ 	.short	0x0001
        /*0052*/ 	.short	0x0008
        /*0054*/ 	.byte	0x00, 0xf5, 0x21, 0x00


	//----- nvinfo : EIATTR_KPARAM_INFO
	.align		4
.L_67:
        /*0058*/ 	.byte	0x04, 0x17
        /*005a*/ 	.short	(.L_69 - .L_68)
.L_68:
        /*005c*/ 	.word	0x00000000
        /*0060*/ 	.short	0x0000
        /*0062*/ 	.short	0x0000
        /*0064*/ 	.byte	0x00, 0xf0, 0x11, 0x00


	//----- nvinfo : EIATTR_SPARSE_MMA_MASK
	.align		4
.L_69:
        /*0068*/ 	.byte	0x03, 0x50
        /*006a*/ 	.short	0x0000


	//----- nvinfo : EIATTR_MAXREG_COUNT
	.align		4
        /*006c*/ 	.byte	0x03, 0x1b
        /*006e*/ 	.short	0x00ff


	//----- nvinfo : EIATTR_NUM_BARRIERS
	.align		4
        /*0070*/ 	.byte	0x02, 0x4c
        /*0072*/ 	.byte	0x01
	.zero		1


	//----- nvinfo : EIATTR_MERCURY_ISA_VERSION
	.align		4
        /*0074*/ 	.byte	0x03, 0x5f
        /*0076*/ 	.short	0x0101


	//----- nvinfo : EIATTR_UNUSED_LOAD_BYTE_OFFSET
	.align		4
        /*0078*/ 	.byte	0x04, 0x44
        /*007a*/ 	.short	(.L_71 - .L_70)


	//   ....[0]....
.L_70:
        /*007c*/ 	.word	0x000003a0
        /*0080*/ 	.word	0x00000fff


	//   ....[1]....
        /*0084*/ 	.word	0x000007b0
        /*0088*/ 	.word	0x0000fff0


	//----- nvinfo : EIATTR_VRC_CTA_INIT_COUNT
	.align		4
.L_71:
        /*008c*/ 	.byte	0x02, 0x4a
	.zero		1
	.zero		1


	//----- nvinfo : EIATTR_EXIT_INSTR_OFFSETS
	.align		4
        /*0090*/ 	.byte	0x04, 0x1c
        /*0092*/ 	.short	(.L_73 - .L_72)


	//   ....[0]....
.L_72:
        /*0094*/ 	.word	0x00000980


	//   ....[1]....
        /*0098*/ 	.word	0x00000a80


	//----- nvinfo : EIATTR_CBANK_PARAM_SIZE
	.align		4
.L_73:
        /*009c*/ 	.byte	0x03, 0x19
        /*009e*/ 	.short	0x0030


	//----- nvinfo : EIATTR_PARAM_CBANK
	.align		4
        /*00a0*/ 	.byte	0x04, 0x0a
        /*00a2*/ 	.short	(.L_75 - .L_74)
	.align		4
.L_74:
        /*00a4*/ 	.word	index@(.nv.constant0._Z6AccVeliPfS_S_S_S_)
        /*00a8*/ 	.short	0x0380
        /*00aa*/ 	.short	0x0030


	//----- nvinfo : EIATTR_SW_WAR
	.align		4
.L_75:
        /*00ac*/ 	.byte	0x04, 0x36
        /*00ae*/ 	.short	(.L_77 - .L_76)
.L_76:
        /*00b0*/ 	.word	0x00000008
.L_77:


//--------------------- .nv.callgraph             --------------------------
	.section	.nv.callgraph,"",@"SHT_CUDA_CALLGRAPH"
	.align	4
	.sectionentsize	8
	.align		4
        /*0000*/ 	.word	0x00000000
	.align		4
        /*0004*/ 	.word	0xffffffff
	.align		4
        /*0008*/ 	.word	0x00000000
	.align		4
        /*000c*/ 	.word	0xfffffffe
	.align		4
        /*0010*/ 	.word	0x00000000
	.align		4
        /*0014*/ 	.word	0xfffffffd
	.align		4
        /*0018*/ 	.word	0x00000000
	.align		4
        /*001c*/ 	.word	0xfffffffc


//--------------------- .text._Z9FinalStepiPfS_fS_S_ --------------------------
	.section	.text._Z9FinalStepiPfS_fS_S_,"ax",@progbits
	.align	128
        .global         _Z9FinalStepiPfS_fS_S_
        .type           _Z9FinalStepiPfS_fS_S_,@function
        .size           _Z9FinalStepiPfS_fS_S_,(.L_x_10 - _Z9FinalStepiPfS_fS_S_)
        .other          _Z9FinalStepiPfS_fS_S_,@"STO_CUDA_ENTRY STV_DEFAULT"
_Z9FinalStepiPfS_fS_S_:
.text._Z9FinalStepiPfS_fS_S_:
[----:B------:R-:W-:Y:S01]  /*0000*/  LDC R1, c[0x0][0x37c] ;  /* 0x0000df00ff017b82 */ /* 0x000fe20000000800 */
[----:B------:R-:W0:Y:S01]  /*0010*/  S2R R0, SR_TID.X ;  /* 0x0000000000007919 */ /* 0x000e220000002100 */
[----:B------:R-:W0:Y:S01]  /*0020*/  LDCU UR4, c[0x0][0x360] ;  /* 0x00006c00ff0477ac */ /* 0x000e220008000800 */
[----:B------:R-:W0:Y:S01]  /*0030*/  S2R R3, SR_CTAID.X ;  /* 0x0000000000037919 */ /* 0x000e220000002500 */
[----:B------:R-:W1:Y:S01]  /*0040*/  LDCU UR5, c[0x0][0x380] ;  /* 0x00007000ff0577ac */ /* 0x000e620008000800 */
[----:B0-----:R-:W-:-:S05]  /*0050*/  IMAD R0, R3, UR4, R0 ;  /* 0x0000000403007c24 */ /* 0x001fca000f8e0200 */
[----:B-1----:R-:W-:-:S13]  /*0060*/  ISETP.GE.AND P0, PT, R0, UR5, PT ;  /* 0x0000000500007c0c */ /* 0x002fda000bf06270 */
[----:B------:R-:W-:Y:S05]  /*0070*/  @P0 EXIT ;  /* 0x000000000000094d */ /* 0x000fea0003800000 */
[----:B------:R-:W0:Y:S01]  /*0080*/  LDC.64 R2, c[0x0][0x3a0] ;  /* 0x0000e800ff027b82 */ /* 0x000e220000000a00 */
[----:B------:R-:W1:Y:S01]  /*0090*/  LDCU.64 UR4, c[0x0][0x358] ;  /* 0x00006b00ff0477ac */ /* 0x000e620008000a00 */
[----:B------:R-:W-:Y:S01]  /*00a0*/  LEA R11, R0, R0, 0x1 ;  /* 0x00000000000b7211 */ /* 0x000fe200078e08ff */
[----:B------:R-:W2:Y:S05]  /*00b0*/  LDCU UR6, c[0x0][0x398] ;  /* 0x00007300ff0677ac */ /* 0x000eaa0008000800 */
[----:B------:R-:W3:Y:S08]  /*00c0*/  LDC.64 R4, c[0x0][0x388] ;  /* 0x0000e200ff047b82 */ /* 0x000ef00000000a00 */
[----:B------:R-:W4:Y:S01]  /*00d0*/  LDC.64 R6, c[0x0][0x3a8] ;  /* 0x0000ea00ff067b82 */ /* 0x000f220000000a00 */
[----:B0-----:R-:W-:-:S07]  /*00e0*/  IMAD.WIDE R2, R11, 0x4, R2 ;  /* 0x000000040b027825 */ /* 0x001fce00078e0202 */
[----:B------:R-:W0:Y:S01]  /*00f0*/  LDC.64 R8, c[0x0][0x390] ;  /* 0x0000e400ff087b82 */ /* 0x000e220000000a00 */
[----:B-1----:R-:W2:Y:S01]  /*0100*/  LDG.E R0, desc[UR4][R2.64] ;  /* 0x0000000402007981 */ /* 0x002ea2000c1e1900 */
[----:B---3--:R-:W-:-:S05]  /*0110*/  IMAD.WIDE R4, R11, 0x4, R4 ;  /* 0x000000040b047825 */ /* 0x008fca00078e0204 */
[----:B------:R-:W2:Y:S01]  /*0120*/  LDG.E R13, desc[UR4][R4.64] ;  /* 0x00000004040d7981 */ /* 0x000ea2000c1e1900 */
[----:B----4-:R-:W-:-:S04]  /*0130*/  IMAD.WIDE R6, R11, 0x4, R6 ;  /* 0x000000040b067825 */ /* 0x010fc800078e0206 */
[----:B0-----:R-:W-:-:S04]  /*0140*/  IMAD.WIDE R8, R11, 0x4, R8 ;  /* 0x000000040b087825 */ /* 0x001fc800078e0208 */
[----:B--2---:R-:W-:-:S05]  /*0150*/  FFMA R13, R0, UR6, R13 ;  /* 0x00000006000d7c23 */ /* 0x004fca000800000d */
[----:B------:R0:W-:Y:S04]  /*0160*/  STG.E desc[UR4][R4.64], R13 ;  /* 0x0000000d04007986 */ /* 0x0001e8000c101904 */
[----:B------:R-:W2:Y:S04]  /*0170*/  LDG.E R0, desc[UR4][R6.64] ;  /* 0x0000000406007981 */ /* 0x000ea8000c1e1900 */
[----:B------:R-:W2:Y:S02]  /*0180*/  LDG.E R11, desc[UR4][R8.64] ;  /* 0x00000004080b7981 */ /* 0x000ea4000c1e1900 */
[----:B--2---:R-:W-:-:S05]  /*0190*/  FFMA R11, R0, UR6, R11 ;  /* 0x00000006000b7c23 */ /* 0x004fca000800000b */
[----:B------:R1:W-:Y:S04]  /*01a0*/  STG.E desc[UR4][R8.64], R11 ;  /* 0x0000000b08007986 */ /* 0x0003e8000c101904 */
[----:B------:R-:W2:Y:S04]  /*01b0*/  LDG.E R0, desc[UR4][R2.64+0x4] ;  /* 0x0000040402007981 */ /* 0x000ea8000c1e1900 */
[----:B------:R-:W2:Y:S02]  /*01c0*/  LDG.E R15, desc[UR4][R4.64+0x4] ;  /* 0x00000404040f7981 */ /* 0x000ea4000c1e1900 */
[----:B--2---:R-:W-:-:S05]  /*01d0*/  FFMA R15, R0, UR6, R15 ;  /* 0x00000006000f7c23 */ /* 0x004fca000800000f */
[----:B------:R-:W-:Y:S04]  /*01e0*/  STG.E desc[UR4][R4.64+0x4], R15 ;  /* 0x0000040f04007986 */ /* 0x000fe8000c101904 */
[----:B------:R-:W2:Y:S04]  /*01f0*/  LDG.E R0, desc[UR4][R6.64+0x4] ;  /* 0x0000040406007981 */ /* 0x000ea8000c1e1900 */
[----:B------:R-:W2:Y:S02]  /*0200*/  LDG.E R17, desc[UR4][R8.64+0x4] ;  /* 0x0000040408117981 */ /* 0x000ea4000c1e1900 */
[----:B--2---:R-:W-:-:S05]  /*0210*/  FFMA R17, R0, UR6, R17 ;  /* 0x0000000600117c23 */ /* 0x004fca0008000011 */
[----:B------:R-:W-:Y:S04]  /*0220*/  STG.E desc[UR4][R8.64+0x4], R17 ;  /* 0x0000041108007986 */ /* 0x000fe8000c101904 */
[----:B------:R-:W2:Y:S04]  /*0230*/  LDG.E R0, desc[UR4][R2.64+0x8] ;  /* 0x0000080402007981 */ /* 0x000ea8000c1e1900 */
[----:B0-----:R-:W2:Y:S02]  /*0240*/  LDG.E R13, desc[UR4][R4.64+0x8] ;  /* 0x00000804040d7981 */ /* 0x001ea4000c1e1900 */
[----:B--2---:R-:W-:-:S05]  /*0250*/  FFMA R13, R0, UR6, R13 ;  /* 0x00000006000d7c23 */ /* 0x004fca000800000d */
[----:B------:R-:W-:Y:S04]  /*0260*/  STG.E desc[UR4][R4.64+0x8], R13 ;  /* 0x0000080d04007986 */ /* 0x000fe8000c101904 */
[----:B------:R-:W2:Y:S04]  /*0270*/  LDG.E R0, desc[UR4][R6.64+0x8] ;  /* 0x0000080406007981 */ /* 0x000ea8000c1e1900 */
[----:B-1----:R-:W2:Y:S02]  /*0280*/  LDG.E R11, desc[UR4][R8.64+0x8] ;  /* 0x00000804080b7981 */ /* 0x002ea4000c1e1900 */
[----:B--2---:R-:W-:-:S05]  /*0290*/  FFMA R11, R0, UR6, R11 ;  /* 0x00000006000b7c23 */ /* 0x004fca000800000b */
[----:B------:R-:W-:Y:S01]  /*02a0*/  STG.E desc[UR4][R8.64+0x8], R11 ;  /* 0x0000080b08007986 */ /* 0x000fe2000c101904 */
[----:B------:R-:W-:Y:S05]  /*02b0*/  EXIT ;  /* 0x000000000000794d */ /* 0x000fea0003800000 */
.L_x_0:
[----:B------:R-:W-:-:S00]  /*02c0*/  BRA `(.L_x_0) ;  /* 0xfffffffc00fc7947 */ /* 0x000fc0000383ffff */
[----:B------:R-:W-:-:S00]  /*02d0*/  NOP ;  /* 0x0000000000007918 */ /* 0x000fc00000000000 */
        /* <DEDUP_REMOVED lines=10> */
.L_x_10:


//--------------------- .text._Z7FindSoliPfS_fS_  --------------------------
	.section	.text._Z7FindSoliPfS_fS_,"ax",@progbits
	.align	128
        .global         _Z7FindSoliPfS_fS_
        .type           _Z7FindSoliPfS_fS_,@function
        .size           _Z7FindSoliPfS_fS_,(.L_x_11 - _Z7FindSoliPfS_fS_)
        .other          _Z7FindSoliPfS_fS_,@"STO_CUDA_ENTRY STV_DEFAULT"
_Z7FindSoliPfS_fS_:
.text._Z7FindSoliPfS_fS_:
        /* <DEDUP_REMOVED lines=14> */
[----:B0-----:R-:W-:-:S05]  /*00e0*/  IMAD.WIDE R2, R9, 0x4, R2 ;  /* 0x0000000409027825 */ /* 0x001fca00078e0202 */
[----:B-1----:R-:W2:Y:S01]  /*00f0*/  LDG.E R0, desc[UR4][R2.64] ;  /* 0x0000000402007981 */ /* 0x002ea2000c1e1900 */
[----:B---3--:R-:W-:-:S05]  /*0100*/  IMAD.WIDE R4, R9, 0x4, R4 ;  /* 0x0000000409047825 */ /* 0x008fca00078e0204 */
[----:B------:R-:W2:Y:S01]  /*0110*/  LDG.E R11, desc[UR4][R4.64] ;  /* 0x00000004040b7981 */ /* 0x000ea2000c1e1900 */
[----:B----4-:R-:W-:-:S04]  /*0120*/  IMAD.WIDE R6, R9, 0x4, R6 ;  /* 0x0000000409067825 */ /* 0x010fc800078e0206 */
[----:B--2---:R-:W-:-:S05]  /*0130*/  FFMA R11, R11, UR6, R0 ;  /* 0x000000060b0b7c23 */ /* 0x004fca0008000000 */
[----:B------:R-:W-:Y:S04]  /*0140*/  STG.E desc[UR4][R6.64], R11 ;  /* 0x0000000b06007986 */ /* 0x000fe8000c101904 */
[----:B------:R-:W2:Y:S04]  /*0150*/  LDG.E R0, desc[UR4][R2.64+0x4] ;  /* 0x0000040402007981 */ /* 0x000ea8000c1e1900 */
[----:B------:R-:W2:Y:S02]  /*0160*/  LDG.E R9, desc[UR4][R4.64+0x4] ;  /* 0x0000040404097981 */ /* 0x000ea4000c1e1900 */
[----:B--2---:R-:W-:-:S05]  /*0170*/  FFMA R9, R9, UR6, R0 ;  /* 0x0000000609097c23 */ /* 0x004fca0008000000 */
[----:B------:R-:W-:Y:S04]  /*0180*/  STG.E desc[UR4][R6.64+0x4], R9 ;  /* 0x0000040906007986 */ /* 0x000fe8000c101904 */
[----:B------:R-:W2:Y:S04]  /*0190*/  LDG.E R0, desc[UR4][R2.64+0x8] ;  /* 0x0000080402007981 */ /* 0x000ea8000c1e1900 */
[----:B------:R-:W2:Y:S02]  /*01a0*/  LDG.E R13, desc[UR4][R4.64+0x8] ;  /* 0x00000804040d7981 */ /* 0x000ea4000c1e1900 */
[----:B--2---:R-:W-:-:S05]  /*01b0*/  FFMA R13, R13, UR6, R0 ;  /* 0x000000060d0d7c23 */ /* 0x004fca0008000000 */
[----:B------:R-:W-:Y:S01]  /*01c0*/  STG.E desc[UR4][R6.64+0x8], R13 ;  /* 0x0000080d06007986 */ /* 0x000fe2000c101904 */
[----:B------:R-:W-:Y:S05]  /*01d0*/  EXIT ;  /* 0x000000000000794d */ /* 0x000fea0003800000 */
.L_x_1:
        /* <DEDUP_REMOVED lines=10> */
.L_x_11:


//--------------------- .text._Z6AccVeliPfS_S_S_S_ --------------------------
	.section	.text._Z6AccVeliPfS_S_S_S_,"ax",@progbits
	.align	128
        .global         _Z6AccVeliPfS_S_S_S_
        .type           _Z6AccVeliPfS_S_S_S_,@function
        .size           _Z6AccVeliPfS_S_S_S_,(.L_x_12 - _Z6AccVeliPfS_S_S_S_)
        .other          _Z6AccVeliPfS_S_S_S_,@"STO_CUDA_ENTRY STV_DEFAULT"
_Z6AccVeliPfS_S_S_S_:
.text._Z6AccVeliPfS_S_S_S_:
[----:B------:R-:W-:Y:S01]  /*0000*/  LDC R1, c[0x0][0x37c] ;  /* 0x0000df00ff017b82 */ /* 0x000fe20000000800 */
[----:B------:R-:W0:Y:S01]  /*0010*/  S2R R0, SR_TID.X ;  /* 0x0000000000007919 */ /* 0x000e220000002100 */
[----:B------:R-:W1:Y:S01]  /*0020*/  LDCU UR5, c[0x0][0x380] ;  /* 0x00007000ff0577ac */ /* 0x000e620008000800 */
[----:B------:R-:W-:Y:S01]  /*0030*/  HFMA2 R15, -RZ, RZ, -0.0 , 0 ;  /* 0x80000000ff0f7431 */ /* 0x000fe200000001ff */
[----:B------:R-:W-:Y:S01]  /*0040*/  MOV R11, 0x80000000 ;  /* 0x80000000000b7802 */ /* 0x000fe20000000f00 */
[----:B------:R-:W0:Y:S01]  /*0050*/  S2R R3, SR_CTAID.X ;  /* 0x0000000000037919 */ /* 0x000e220000002500 */
[----:B------:R-:W0:Y:S01]  /*0060*/  LDCU UR4, c[0x0][0x360] ;  /* 0x00006c00ff0477ac */ /* 0x000e220008000800 */
[----:B------:R-:W-:Y:S01]  /*0070*/  HFMA2 R13, -RZ, RZ, -0.0 , 0 ;  /* 0x80000000ff0d7431 */ /* 0x000fe200000001ff */
[----:B------:R-:W2:Y:S01]  /*0080*/  LDCU.64 UR6, c[0x0][0x358] ;  /* 0x00006b00ff0677ac */ /* 0x000ea20008000a00 */
[----:B-1----:R-:W-:Y:S01]  /*0090*/  UISETP.GE.AND UP0, UPT, UR5, 0x1, UPT ;  /* 0x000000010500788c */ /* 0x002fe2000bf06270 */
[----:B0-----:R-:W-:-:S05]  /*00a0*/  IMAD R8, R3, UR4, R0 ;  /* 0x0000000403087c24 */ /* 0x001fca000f8e0200 */
[----:B------:R-:W-:-:S03]  /*00b0*/  LEA R9, R8, R8, 0x1 ;  /* 0x0000000808097211 */ /* 0x000fc600078e08ff */
[----:B--2---:R-:W-:Y:S05]  /*00c0*/  BRA.U !UP0, `(.L_x_2) ;  /* 0x0000000908287547 */ /* 0x004fea000b800000 */
[----:B------:R-:W0:Y:S02]  /*00d0*/  LDC.64 R2, c[0x0][0x390] ;  /* 0x0000e400ff027b82 */ /* 0x000e240000000a00 */
[----:B0-----:R-:W-:-:S05]  /*00e0*/  IMAD.WIDE R2, R9, 0x4, R2 ;  /* 0x0000000409027825 */ /* 0x001fca00078e0202 */
[----:B------:R0:W5:Y:S04]  /*00f0*/  LDG.E R11, desc[UR6][R2.64] ;  /* 0x00000006020b7981 */ /* 0x000168000c1e1900 */
[----:B------:R0:W5:Y:S04]  /*0100*/  LDG.E R10, desc[UR6][R2.64+0x4] ;  /* 0x00000406020a7981 */ /* 0x000168000c1e1900 */
[----:B------:R0:W5:Y:S01]  /*0110*/  LDG.E R12, desc[UR6][R2.64+0x8] ;  /* 0x00000806020c7981 */ /* 0x000162000c1e1900 */
[----:B------:R-:W-:Y:S02]  /*0120*/  MOV R13, RZ ;  /* 0x000000ff000d7202 */ /* 0x000fe40000000f00 */
[----:B------:R-:W-:Y:S01]  /*0130*/  CS2R R14, SRZ ;  /* 0x00000000000e7805 */ /* 0x000fe2000001ff00 */
[----:B------:R-:W-:-:S06]  /*0140*/  UMOV UR4, URZ ;  /* 0x000000ff00047c82 */ /* 0x000fcc0008000000 */
.L_x_8:
[----:B0-----:R-:W0:Y:S01]  /*0150*/  LDC.64 R2, c[0x0][0x388] ;  /* 0x0000e200ff027b82 */ /* 0x001e220000000a00 */
[----:B------:R-:W-:-:S07]  /*0160*/  IADD3 R7, PT, PT, R0, UR4, RZ ;  /* 0x0000000400077c10 */ /* 0x000fce000fffe0ff */
[----:B------:R-:W1:Y:S01]  /*0170*/  LDC.64 R4, c[0x0][0x390] ;  /* 0x0000e400ff047b82 */ /* 0x000e620000000a00 */
[C---:B------:R-:W-:Y:S01]  /*0180*/  LEA R17, R7.reuse, R7, 0x1 ;  /* 0x0000000707117211 */ /* 0x040fe200078e08ff */
[----:B------:R-:W2:Y:S01]  /*0190*/  S2R R18, SR_CgaCtaId ;  /* 0x0000000000127919 */ /* 0x000ea20000008800 */
[----:B------:R-:W3:Y:S01]  /*01a0*/  LDCU UR5, c[0x0][0x380] ;  /* 0x00007000ff0577ac */ /* 0x000ee20008000800 */
[----:B0-----:R-:W-:-:S06]  /*01b0*/  IMAD.WIDE.U32 R2, R7, 0x4, R2 ;  /* 0x0000000407027825 */ /* 0x001fcc00078e0002 */
[----:B------:R-:W4:Y:S01]  /*01c0*/  LDG.E R2, desc[UR6][R2.64] ;  /* 0x0000000602027981 */ /* 0x000f22000c1e1900 */
[----:B-1----:R-:W-:-:S05]  /*01d0*/  IMAD.WIDE.U32 R4, R17, 0x4, R4 ;  /* 0x0000000411047825 */ /* 0x002fca00078e0004 */
[----:B------:R-:W3:Y:S04]  /*01e0*/  LDG.E R6, desc[UR6][R4.64] ;  /* 0x0000000604067981 */ /* 0x000ee8000c1e1900 */
[----:B------:R-:W3:Y:S04]  /*01f0*/  LDG.E R16, desc[UR6][R4.64+0x4] ;  /* 0x0000040604107981 */ /* 0x000ee8000c1e1900 */
[----:B------:R-:W3:Y:S01]  /*0200*/  LDG.E R20, desc[UR6][R4.64+0x8] ;  /* 0x0000080604147981 */ /* 0x000ee2000c1e1900 */
[----:B------:R-:W-:-:S04]  /*0210*/  MOV R17, 0x400 ;  /* 0x0000040000117802 */ /* 0x000fc80000000f00 */
[----:B------:R-:W-:Y:S02]  /*0220*/  IADD3 R19, PT, PT, R17, 0x600, RZ ;  /* 0x0000060011137810 */ /* 0x000fe40007ffe0ff */
[C---:B--2---:R-:W-:Y:S02]  /*0230*/  LEA R17, R18.reuse, R17, 0x18 ;  /* 0x0000001112117211 */ /* 0x044fe400078ec0ff */
[----:B------:R-:W-:-:S03]  /*0240*/  LEA R19, R18, R19, 0x18 ;  /* 0x0000001312137211 */ /* 0x000fc600078ec0ff */
[C---:B------:R-:W-:Y:S01]  /*0250*/  IMAD R21, R0.reuse, 0xc, R17 ;  /* 0x0000000c00157824 */ /* 0x040fe200078e0211 */
[----:B------:R-:W-:Y:S02]  /*0260*/  LEA R7, R0, R19, 0x2 ;  /* 0x0000001300077211 */ /* 0x000fe400078e10ff */
[----:B------:R-:W-:-:S03]  /*0270*/  MOV R18, RZ ;  /* 0x000000ff00127202 */ /* 0x000fc60000000f00 */
[----:B----4-:R0:W-:Y:S04]  /*0280*/  STS [R7], R2 ;  /* 0x0000000207007388 */ /* 0x0101e80000000800 */
[----:B---3--:R0:W-:Y:S04]  /*0290*/  STS [R21], R6 ;  /* 0x0000000615007388 */ /* 0x0081e80000000800 */
[----:B------:R0:W-:Y:S04]  /*02a0*/  STS [R21+0x4], R16 ;  /* 0x0000041015007388 */ /* 0x0001e80000000800 */
[----:B------:R0:W-:Y:S01]  /*02b0*/  STS [R21+0x8], R20 ;  /* 0x0000081415007388 */ /* 0x0001e20000000800 */
[----:B------:R-:W-:Y:S06]  /*02c0*/  BAR.SYNC.DEFER_BLOCKING 0x0 ;  /* 0x0000000000007b1d */ /* 0x000fec0000010000 */
.L_x_7:
[C---:B0-----:R-:W-:Y:S01]  /*02d0*/  IADD3 R2, PT, PT, R18.reuse, UR4, RZ ;  /* 0x0000000412027c10 */ /* 0x041fe2000fffe0ff */
[C---:B------:R-:W-:Y:S01]  /*02e0*/  IMAD R20, R18.reuse, 0xc, R17 ;  /* 0x0000000c12147824 */ /* 0x040fe200078e0211 */
[----:B------:R-:W-:Y:S02]  /*02f0*/  LEA R16, R18, R19, 0x2 ;  /* 0x0000001312107211 */ /* 0x000fe400078e10ff */
[C---:B------:R-:W-:Y:S02]  /*0300*/  ISETP.GE.AND P4, PT, R2.reuse, UR5, PT ;  /* 0x0000000502007c0c */ /* 0x040fe4000bf86270 */
[C---:B------:R-:W-:Y:S02]  /*0310*/  IADD3 R3, PT, PT, R2.reuse, 0x1, RZ ;  /* 0x0000000102037810 */ /* 0x040fe40007ffe0ff */
[C---:B------:R-:W-:Y:S02]  /*0320*/  IADD3 R4, PT, PT, R2.reuse, 0x2, RZ ;  /* 0x0000000202047810 */ /* 0x040fe40007ffe0ff */
[----:B------:R-:W-:-:S02]  /*0330*/  IADD3 R2, PT, PT, R2, 0x3, RZ ;  /* 0x0000000302027810 */ /* 0x000fc40007ffe0ff */
[----:B------:R-:W-:Y:S02]  /*0340*/  IADD3 R18, PT, PT, R18, 0x4, RZ ;  /* 0x0000000412127810 */ /* 0x000fe40007ffe0ff */
[----:B------:R-:W-:Y:S02]  /*0350*/  ISETP.GE.AND P0, PT, R3, UR5, PT ;  /* 0x0000000503007c0c */ /* 0x000fe4000bf06270 */
[----:B------:R-:W-:Y:S02]  /*0360*/  ISETP.GE.AND P1, PT, R4, UR5, PT ;  /* 0x0000000504007c0c */ /* 0x000fe4000bf26270 */
[----:B------:R-:W-:Y:S02]  /*0370*/  ISETP.GE.AND P2, PT, R2, UR5, PT ;  /* 0x0000000502007c0c */ /* 0x000fe4000bf46270 */
[----:B------:R-:W-:Y:S01]  /*0380*/  ISETP.NE.AND P3, PT, R18, 0x80, PT ;  /* 0x000000801200780c */ /* 0x000fe20003f65270 */
[----:B------:R-:W-:-:S12]  /*0390*/  @P4 BRA `(.L_x_3) ;  /* 0x0000000000504947 */ /* 0x000fd80003800000 */
[----:B------:R-:W0:Y:S04]  /*03a0*/  LDS.128 R4, [R20] ;  /* 0x0000000014047984 */ /* 0x000e280000000c00 */
[----:B------:R-:W1:Y:S01]  /*03b0*/  LDS R2, [R16] ;  /* 0x0000000010027984 */ /* 0x000e620000000800 */
[----:B0----5:R-:W-:Y:S01]  /*03c0*/  FADD R5, R10, -R5 ;  /* 0x800000050a057221 */ /* 0x021fe20000000000 */
[----:B------:R-:W-:Y:S01]  /*03d0*/  FADD R4, R11, -R4 ;  /* 0x800000040b047221 */ /* 0x000fe20000000000 */
[----:B------:R-:W-:Y:S02]  /*03e0*/  FADD R6, R12, -R6 ;  /* 0x800000060c067221 */ /* 0x000fe40000000000 */
[----:B------:R-:W-:-:S04]  /*03f0*/  FMUL R3, R5, R5 ;  /* 0x0000000505037220 */ /* 0x000fc80000400000 */
[----:B------:R-:W-:-:S04]  /*0400*/  FFMA R3, R4, R4, R3 ;  /* 0x0000000404037223 */ /* 0x000fc80000000003 */
[----:B------:R-:W-:-:S05]  /*0410*/  FFMA R3, R6, R6, R3 ;  /* 0x0000000606037223 */ /* 0x000fca0000000003 */
[----:B------:R-:W-:-:S04]  /*0420*/  FMNMX R3, R3, 1.0000001111620804295e-06, !PT ;  /* 0x358637be03037809 */ /* 0x000fc80007800000 */
[----:B------:R-:W-:-:S13]  /*0430*/  FSETP.GEU.AND P4, PT, |R3|, 1.175494350822287508e-38, PT ;  /* 0x008000000300780b */ /* 0x000fda0003f8e200 */
[----:B------:R-:W-:-:S04]  /*0440*/  @!P4 FMUL R3, R3, 16777216 ;  /* 0x4b8000000303c820 */ /* 0x000fc80000400000 */
[----:B------:R-:W0:Y:S08]  /*0450*/  MUFU.RSQ R7, R3 ;  /* 0x0000000300077308 */ /* 0x000e300000001400 */
[----:B------:R-:W2:Y:S01]  /*0460*/  MUFU.RCP R21, R3 ;  /* 0x0000000300157308 */ /* 0x000ea20000001000 */
[----:B0-----:R-:W-:-:S04]  /*0470*/  @!P4 FMUL R7, R7, 4096 ;  /* 0x458000000707c820 */ /* 0x001fc80000400000 */
[----:B-1----:R-:W-:-:S04]  /*0480*/  FMUL R2, R2, R7 ;  /* 0x0000000702027220 */ /* 0x002fc80000400000 */
[----:B------:R-:W-:-:S04]  /*0490*/  @!P4 FMUL R2, R2, 16777216 ;  /* 0x4b8000000202c820 */ /* 0x000fc80000400000 */
[----:B--2---:R-:W-:-:S04]  /*04a0*/  FMUL R21, R21, R2 ;  /* 0x0000000215157220 */ /* 0x004fc80000400000 */
[-C--:B------:R-:W-:Y:S01]  /*04b0*/  FFMA R15, R4, R21.reuse, R15 ;  /* 0x00000015040f7223 */ /* 0x080fe2000000000f */
[-C--:B------:R-:W-:Y:S01]  /*04c0*/  FFMA R14, R5, R21.reuse, R14 ;  /* 0x00000015050e7223 */ /* 0x080fe2000000000e */
[----:B------:R-:W-:-:S07]  /*04d0*/  FFMA R13, R6, R21, R13 ;  /* 0x00000015060d7223 */ /* 0x000fce000000000d */
.L_x_3:
[----:B------:R-:W-:Y:S05]  /*04e0*/  @P0 BRA `(.L_x_4) ;  /* 0x0000000000540947 */ /* 0x000fea0003800000 */
[----:B------:R-:W0:Y:S04]  /*04f0*/  LDS.64 R2, [R20+0x10] ;  /* 0x0000100014027984 */ /* 0x000e280000000a00 */
[----:B------:R-:W1:Y:S04]  /*0500*/  LDS R4, [R20+0xc] ;  /* 0x00000c0014047984 */ /* 0x000e680000000800 */
[----:B------:R-:W2:Y:S01]  /*0510*/  LDS R22, [R16+0x4] ;  /* 0x0000040010167984 */ /* 0x000ea20000000800 */
[----:B0----5:R-:W-:Y:S01]  /*0520*/  FADD R5, R10, -R2 ;  /* 0x800000020a057221 */ /* 0x021fe20000000000 */
[----:B-1----:R-:W-:-:S03]  /*0530*/  FADD R2, R11, -R4 ;  /* 0x800000040b027221 */ /* 0x002fc60000000000 */
[----:B------:R-:W-:Y:S01]  /*0540*/  FMUL R7, R5, R5 ;  /* 0x0000000505077220 */ /* 0x000fe20000400000 */
[----:B------:R-:W-:-:S03]  /*0550*/  FADD R4, R12, -R3 ;  /* 0x800000030c047221 */ /* 0x000fc60000000000 */
[----:B------:R-:W-:-:S04]  /*0560*/  FFMA R7, R2, R2, R7 ;  /* 0x0000000202077223 */ /* 0x000fc80000000007 */
[----:B------:R-:W-:-:S05]  /*0570*/  FFMA R7, R4, R4, R7 ;  /* 0x0000000404077223 */ /* 0x000fca0000000007 */
[----:B------:R-:W-:-:S04]  /*0580*/  FMNMX R7, R7, 1.0000001111620804295e-06, !PT ;  /* 0x358637be07077809 */ /* 0x000fc80007800000 */
[----:B------:R-:W-:-:S13]  /*0590*/  FSETP.GEU.AND P0, PT, |R7|, 1.175494350822287508e-38, PT ;  /* 0x008000000700780b */ /* 0x000fda0003f0e200 */
[----:B------:R-:W-:-:S04]  /*05a0*/  @!P0 FMUL R7, R7, 16777216 ;  /* 0x4b80000007078820 */ /* 0x000fc80000400000 */
[----:B------:R-:W0:Y:S08]  /*05b0*/  MUFU.RSQ R3, R7 ;  /* 0x0000000700037308 */ /* 0x000e300000001400 */
[----:B------:R-:W1:Y:S01]  /*05c0*/  MUFU.RCP R6, R7 ;  /* 0x0000000700067308 */ /* 0x000e620000001000 */
[----:B0-----:R-:W-:-:S04]  /*05d0*/  @!P0 FMUL R3, R3, 4096 ;  /* 0x4580000003038820 */ /* 0x001fc80000400000 */
[----:B--2---:R-:W-:-:S04]  /*05e0*/  FMUL R3, R3, R22 ;  /* 0x0000001603037220 */ /* 0x004fc80000400000 */
[----:B------:R-:W-:-:S04]  /*05f0*/  @!P0 FMUL R3, R3, 16777216 ;  /* 0x4b80000003038820 */ /* 0x000fc80000400000 */
[----:B-1----:R-:W-:-:S04]  /*0600*/  FMUL R6, R6, R3 ;  /* 0x0000000306067220 */ /* 0x002fc80000400000 */
[-C--:B------:R-:W-:Y:S01]  /*0610*/  FFMA R15, R2, R6.reuse, R15 ;  /* 0x00000006020f7223 */ /* 0x080fe2000000000f */
[-C--:B------:R-:W-:Y:S01]  /*0620*/  FFMA R14, R5, R6.reuse, R14 ;  /* 0x00000006050e7223 */ /* 0x080fe2000000000e */
[----:B------:R-:W-:-:S07]  /*0630*/  FFMA R13, R4, R6, R13 ;  /* 0x00000006040d7223 */ /* 0x000fce000000000d */
.L_x_4:
[----:B------:R-:W-:Y:S05]  /*0640*/  @P1 BRA `(.L_x_5) ;  /* 0x0000000000541947 */ /* 0x000fea0003800000 */
[----:B------:R-:W0:Y:S04]  /*0650*/  LDS.64 R2, [R20+0x18] ;  /* 0x0000180014027984 */ /* 0x000e280000000a00 */
[----:B------:R-:W1:Y:S04]  /*0660*/  LDS R5, [R20+0x20] ;  /* 0x0000200014057984 */ /* 0x000e680000000800 */
[----:B------:R-:W2:Y:S01]  /*0670*/  LDS R22, [R16+0x8] ;  /* 0x0000080010167984 */ /* 0x000ea20000000800 */
[----:B0----5:R-:W-:Y:S01]  /*0680*/  FADD R3, R10, -R3 ;  /* 0x800000030a037221 */ /* 0x021fe20000000000 */
[----:B------:R-:W-:-:S03]  /*0690*/  FADD R2, R11, -R2 ;  /* 0x800000020b027221 */ /* 0x000fc60000000000 */
[----:B------:R-:W-:Y:S01]  /*06a0*/  FMUL R7, R3, R3 ;  /* 0x0000000303077220 */ /* 0x000fe20000400000 */
[----:B-1----:R-:W-:-:S03]  /*06b0*/  FADD R4, R12, -R5 ;  /* 0x800000050c047221 */ /* 0x002fc60000000000 */
        /* <DEDUP_REMOVED lines=14> */
.L_x_5:
[----:B------:R-:W-:Y:S05]  /*07a0*/  @P2 BRA `(.L_x_6) ;  /* 0x0000000000502947 */ /* 0x000fea0003800000 */
[----:B------:R-:W0:Y:S04]  /*07b0*/  LDS.128 R4, [R20+0x20] ;  /* 0x0000200014047984 */ /* 0x000e280000000c00 */
[----:B------:R-:W1:Y:S01]  /*07c0*/  LDS R21, [R16+0xc] ;  /* 0x00000c0010157984 */ /* 0x000e620000000800 */
        /* <DEDUP_REMOVED lines=18> */
.L_x_6:
[----:B------:R-:W-:Y:S05]  /*08f0*/  @P3 BRA `(.L_x_7) ;  /* 0xfffffff800743947 */ /* 0x000fea000383ffff */
[----:B------:R-:W-:Y:S01]  /*0900*/  BAR.SYNC.DEFER_BLOCKING 0x0 ;  /* 0x0000000000007b1d */ /* 0x000fe20000010000 */
[----:B------:R-:W-:-:S04]  /*0910*/  UIADD3 UR4, UPT, UPT, UR4, 0x80, URZ ;  /* 0x0000008004047890 */ /* 0x000fc8000fffe0ff */
[----:B------:R-:W-:-:S09]  /*0920*/  UISETP.GE.AND UP0, UPT, UR4, UR5, UPT ;  /* 0x000000050400728c */ /* 0x000fd2000bf06270 */
[----:B------:R-:W-:Y:S05]  /*0930*/  BRA.U !UP0, `(.L_x_8) ;  /* 0xfffffff908047547 */ /* 0x000fea000b83ffff */
[----:B------:R-:W-:Y:S01]  /*0940*/  FMUL R15, R15, -6.6699999690111866357e-11 ;  /* 0xae92acc30f0f7820 */ /* 0x000fe20000400000 */
[----:B-----5:R-:W-:Y:S01]  /*0950*/  FMUL R11, R14, -6.6699999690111866357e-11 ;  /* 0xae92acc30e0b7820 */ /* 0x020fe20000400000 */
[----:B------:R-:W-:-:S07]  /*0960*/  FMUL R13, R13, -6.6699999690111866357e-11 ;  /* 0xae92acc30d0d7820 */ /* 0x000fce0000400000 */
.L_x_2:
[----:B------:R-:W-:-:S13]  /*0970*/  ISETP.GE.AND P0, PT, R8, UR5, PT ;  /* 0x0000000508007c0c */ /* 0x000fda000bf06270 */
[----:B------:R-:W-:Y:S05]  /*0980*/  @P0 EXIT ;  /* 0x000000000000094d */ /* 0x000fea0003800000 */
[----:B------:R-:W0:Y:S08]  /*0990*/  LDC.64 R2, c[0x0][0x3a8] ;  /* 0x0000ea00ff027b82 */ /* 0x000e300000000a00 */
[----:B------:R-:W1:Y:S08]  /*09a0*/  LDC.64 R4, c[0x0][0x398] ;  /* 0x0000e600ff047b82 */ /* 0x000e700000000a00 */
[----:B------:R-:W2:Y:S01]  /*09b0*/  LDC.64 R6, c[0x0][0x3a0] ;  /* 0x0000e800ff067b82 */ /* 0x000ea20000000a00 */
[----:B0-----:R-:W-:-:S05]  /*09c0*/  IMAD.WIDE R2, R9, 0x4, R2 ;  /* 0x0000000409027825 */ /* 0x001fca00078e0202 */
[----:B------:R-:W-:Y:S01]  /*09d0*/  STG.E desc[UR6][R2.64], R15 ;  /* 0x0000000f02007986 */ /* 0x000fe2000c101906 */
[----:B-1----:R-:W-:-:S03]  /*09e0*/  IMAD.WIDE R4, R9, 0x4, R4 ;  /* 0x0000000409047825 */ /* 0x002fc600078e0204 */
[----:B------:R-:W-:Y:S04]  /*09f0*/  STG.E desc[UR6][R2.64+0x4], R11 ;  /* 0x0000040b02007986 */ /* 0x000fe8000c101906 */
[----:B------:R-:W-:Y:S04]  /*0a00*/  STG.E desc[UR6][R2.64+0x8], R13 ;  /* 0x0000080d02007986 */ /* 0x000fe8000c101906 */
[----:B------:R-:W3:Y:S01]  /*0a10*/  LDG.E R17, desc[UR6][R4.64] ;  /* 0x0000000604117981 */ /* 0x000ee2000c1e1900 */
[----:B--2---:R-:W-:-:S05]  /*0a20*/  IMAD.WIDE R6, R9, 0x4, R6 ;  /* 0x0000000409067825 */ /* 0x004fca00078e0206 */
[----:B---3--:R-:W-:Y:S04]  /*0a30*/  STG.E desc[UR6][R6.64], R17 ;  /* 0x0000001106007986 */ /* 0x008fe8000c101906 */
[----:B------:R-:W2:Y:S04]  /*0a40*/  LDG.E R9, desc[UR6][R4.64+0x4] ;  /* 0x0000040604097981 */ /* 0x000ea8000c1e1900 */
[----:B--2---:R-:W-:Y:S04]  /*0a50*/  STG.E desc[UR6][R6.64+0x4], R9 ;  /* 0x0000040906007986 */ /* 0x004fe8000c101906 */
[----:B------:R-:W2:Y:S04]  /*0a60*/  LDG.E R19, desc[UR6][R4.64+0x8] ;  /* 0x0000080604137981 */ /* 0x000ea8000c1e1900 */
[----:B--2---:R-:W-:Y:S01]  /*0a70*/  STG.E desc[UR6][R6.64+0x8], R19 ;  /* 0x0000081306007986 */ /* 0x004fe2000c101906 */
[----:B------:R-:W-:Y:S05]  /*0a80*/  EXIT ;  /* 0x000000000000794d */ /* 0x000fea0003800000 */
.L_x_9:
        /* <DEDUP_REMOVED lines=15> */
.L_x_12:


//--------------------- .nv.shared.reserved.0     --------------------------
	.section	.nv.shared.reserved.0,"aw",@nobits
	.weak		__nv_reservedSMEM_offset_0_alias
	.size		__nv_reservedSMEM_offset_0_alias, 0, 64
	.other		__nv_reservedSMEM_offset_0_alias,@"STO_CUDA_RESERVED_SHARED STV_DEFAULT"
__nv_reservedSMEM_offset_0_alias:
	.zero		0
	.zero		64


//--------------------- .nv.shared._Z6AccVeliPfS_S_S_S_ --------------------------
	.section	.nv.shared._Z6AccVeliPfS_S_S_S_,"aw",@nobits
	.sectionflags	@""
	.align	4
.nv.shared._Z6AccVeliPfS_S_S_S_:
	.zero		3072


//--------------------- .nv.constant0._Z9FinalStepiPfS_fS_S_ --------------------------
	.section	.nv.constant0._Z9FinalStepiPfS_fS_S_,"a",@progbits
	.sectionflags	@""
	.align	4
.nv.constant0._Z9FinalStepiPfS_fS_S_:
	.zero		944


//--------------------- .nv.constant0._Z7FindSoliPfS_fS_ --------------------------
	.section	.nv.constant0._Z7FindSoliPfS_fS_,"a",@progbits
	.sectionflags	@""
	.align	4
.nv.constant0._Z7FindSoliPfS_fS_:
	.zero		936


//--------------------- .nv.constant0._Z6AccVeliPfS_S_S_S_ --------------------------
	.section	.nv.constant0._Z6AccVeliPfS_S_S_S_,"a",@progbits
	.sectionflags	@""
	.align	4
.nv.constant0._Z6AccVeliPfS_S_S_S_:
	.zero		944


//--------------------- SYMBOLS --------------------------

	.type		.nv.reservedSmem.offset0,@object
	.size		.nv.reservedSmem.offset0,0x4
	.type		.nv.reservedSmem.cap,@object
	.size		.nv.reservedSmem.cap,0x4
